//
// Generated by NVIDIA NVVM Compiler
//
// Compiler Build ID: CL-36424714
// Cuda compilation tools, release 13.0, V13.0.88
// Based on NVVM 20.0.0
//

.version 9.0
.target sm_100
.address_size 64

	// .globl	_Z7isAlivePiS_S_i
// _ZZ14simulate_roundiiiiPiS_S_S_S_E7min_dis has been demoted

.visible .entry _Z7isAlivePiS_S_i(
	.param .u64 .ptr .align 1 _Z7isAlivePiS_S_i_param_0,
	.param .u64 .ptr .align 1 _Z7isAlivePiS_S_i_param_1,
	.param .u64 .ptr .align 1 _Z7isAlivePiS_S_i_param_2,
	.param .u32 _Z7isAlivePiS_S_i_param_3
)
{
	.reg .pred 	%p<3>;
	.reg .b32 	%r<5>;
	.reg .b64 	%rd<7>;

	ld.param.u64 	%rd1, [_Z7isAlivePiS_S_i_param_1];
	ld.param.u64 	%rd2, [_Z7isAlivePiS_S_i_param_2];
	ld.param.u32 	%r2, [_Z7isAlivePiS_S_i_param_3];
	mov.u32 	%r1, %tid.x;
	setp.lt.u32 	%p1, %r2, %r1;
	@%p1 bra 	$L__BB0_3;
	cvta.to.global.u64 	%rd3, %rd2;
	mul.wide.u32 	%rd4, %r1, 4;
	add.s64 	%rd5, %rd3, %rd4;
	ld.global.u32 	%r3, [%rd5];
	setp.gt.s32 	%p2, %r3, 0;
	@%p2 bra 	$L__BB0_3;
	cvta.to.global.u64 	%rd6, %rd1;
	atom.global.add.u32 	%r4, [%rd6], -1;
$L__BB0_3:
	ret;

}
	// .globl	_Z14simulate_roundiiiiPiS_S_S_S_
.visible .entry _Z14simulate_roundiiiiPiS_S_S_S_(
	.param .u32 _Z14simulate_roundiiiiPiS_S_S_S__param_0,
	.param .u32 _Z14simulate_roundiiiiPiS_S_S_S__param_1,
	.param .u32 _Z14simulate_roundiiiiPiS_S_S_S__param_2,
	.param .u32 _Z14simulate_roundiiiiPiS_S_S_S__param_3,
	.param .u64 .ptr .align 1 _Z14simulate_roundiiiiPiS_S_S_S__param_4,
	.param .u64 .ptr .align 1 _Z14simulate_roundiiiiPiS_S_S_S__param_5,
	.param .u64 .ptr .align 1 _Z14simulate_roundiiiiPiS_S_S_S__param_6,
	.param .u64 .ptr .align 1 _Z14simulate_roundiiiiPiS_S_S_S__param_7,
	.param .u64 .ptr .align 1 _Z14simulate_roundiiiiPiS_S_S_S__param_8
)
{
	.reg .pred 	%p<22>;
	.reg .b32 	%r<25>;
	.reg .b64 	%rd<50>;
	// demoted variable
	.shared .align 8 .u64 _ZZ14simulate_roundiiiiPiS_S_S_S_E7min_dis;
	ld.param.u32 	%r3, [_Z14simulate_roundiiiiPiS_S_S_S__param_1];
	ld.param.u32 	%r4, [_Z14simulate_roundiiiiPiS_S_S_S__param_2];
	ld.param.u32 	%r5, [_Z14simulate_roundiiiiPiS_S_S_S__param_3];
	ld.param.u64 	%rd10, [_Z14simulate_roundiiiiPiS_S_S_S__param_5];
	ld.param.u64 	%rd11, [_Z14simulate_roundiiiiPiS_S_S_S__param_6];
	ld.param.u64 	%rd12, [_Z14simulate_roundiiiiPiS_S_S_S__param_7];
	ld.param.u64 	%rd13, [_Z14simulate_roundiiiiPiS_S_S_S__param_8];
	cvta.to.global.u64 	%rd14, %rd12;
	cvta.to.global.u64 	%rd15, %rd13;
	mov.u32 	%r1, %ctaid.x;
	mul.wide.u32 	%rd16, %r1, 4;
	add.s64 	%rd17, %rd15, %rd16;
	ld.global.u32 	%r6, [%rd17];
	mul.wide.s32 	%rd18, %r6, %r3;
	add.s64 	%rd19, %rd14, %rd16;
	ld.global.u32 	%r7, [%rd19];
	cvt.s64.s32 	%rd20, %r7;
	add.s64 	%rd21, %rd18, %rd20;
	add.s32 	%r8, %r5, %r1;
	rem.u32 	%r9, %r8, %r4;
	mul.wide.u32 	%rd22, %r9, 4;
	add.s64 	%rd23, %rd15, %rd22;
	ld.global.u32 	%r10, [%rd23];
	mul.wide.s32 	%rd24, %r10, %r3;
	add.s64 	%rd25, %rd14, %rd22;
	ld.global.u32 	%r11, [%rd25];
	cvt.s64.s32 	%rd26, %r11;
	add.s64 	%rd2, %rd24, %rd26;
	mov.u32 	%r2, %tid.x;
	mul.wide.u32 	%rd27, %r2, 4;
	add.s64 	%rd28, %rd15, %rd27;
	ld.global.u32 	%r12, [%rd28];
	mul.wide.s32 	%rd29, %r12, %r3;
	add.s64 	%rd30, %rd14, %rd27;
	ld.global.u32 	%r13, [%rd30];
	cvt.s64.s32 	%rd31, %r13;
	add.s64 	%rd32, %rd29, %rd31;
	mov.b64 	%rd33, 9223372036854775807;
	st.shared.u64 	[_ZZ14simulate_roundiiiiPiS_S_S_S_E7min_dis], %rd33;
	sub.s32 	%r14, %r6, %r10;
	sub.s32 	%r15, %r7, %r13;
	mul.wide.s32 	%rd4, %r14, %r15;
	sub.s32 	%r16, %r6, %r12;
	sub.s32 	%r17, %r7, %r11;
	mul.wide.s32 	%rd5, %r16, %r17;
	max.s64 	%rd34, %rd2, %rd32;
	setp.le.s64 	%p4, %rd34, %rd21;
	mov.pred 	%p21, -1;
	@%p4 bra 	$L__BB1_2;
	min.s64 	%rd35, %rd2, %rd32;
	setp.gt.s64 	%p21, %rd35, %rd21;
$L__BB1_2:
	ld.param.u64 	%rd49, [_Z14simulate_roundiiiiPiS_S_S_S__param_4];
	cvta.to.global.u64 	%rd36, %rd49;
	bar.sync 	0;
	sub.s64 	%rd37, %rd21, %rd32;
	abs.s64 	%rd6, %rd37;
	setp.eq.s32 	%p5, %r1, %r2;
	add.s64 	%rd7, %rd36, %rd16;
	add.s64 	%rd8, %rd36, %rd27;
	@%p5 bra 	$L__BB1_6;
	setp.eq.s64 	%p6, %rd4, %rd5;
	ld.global.u32 	%r18, [%rd7];
	setp.gt.s32 	%p7, %r18, 0;
	and.pred  	%p8, %p7, %p6;
	and.pred  	%p9, %p8, %p21;
	not.pred 	%p10, %p9;
	@%p10 bra 	$L__BB1_6;
	ld.global.u32 	%r19, [%rd8];
	setp.lt.s32 	%p11, %r19, 1;
	@%p11 bra 	$L__BB1_6;
	atom.shared.min.s64 	%rd40, [_ZZ14simulate_roundiiiiPiS_S_S_S_E7min_dis], %rd6;
$L__BB1_6:
	setp.eq.s32 	%p12, %r1, %r2;
	bar.sync 	0;
	@%p12 bra 	$L__BB1_10;
	setp.eq.s64 	%p13, %rd4, %rd5;
	ld.global.u32 	%r20, [%rd7];
	setp.gt.s32 	%p14, %r20, 0;
	and.pred  	%p15, %p14, %p13;
	and.pred  	%p16, %p15, %p21;
	not.pred 	%p17, %p16;
	@%p17 bra 	$L__BB1_10;
	ld.global.u32 	%r21, [%rd8];
	setp.lt.s32 	%p18, %r21, 1;
	ld.shared.u64 	%rd41, [_ZZ14simulate_roundiiiiPiS_S_S_S_E7min_dis];
	setp.ne.s64 	%p19, %rd41, %rd6;
	or.pred  	%p20, %p18, %p19;
	@%p20 bra 	$L__BB1_10;
	cvta.to.global.u64 	%rd43, %rd10;
	add.s64 	%rd45, %rd43, %rd27;
	atom.global.add.u32 	%r22, [%rd45], -1;
	cvta.to.global.u64 	%rd46, %rd11;
	add.s64 	%rd48, %rd46, %rd16;
	ld.global.u32 	%r23, [%rd48];
	add.s32 	%r24, %r23, 1;
	st.global.u32 	[%rd48], %r24;
$L__BB1_10:
	ret;

}
	// .globl	_Z7init_HPPiS_ii
.visible .entry _Z7init_HPPiS_ii(
	.param .u64 .ptr .align 1 _Z7init_HPPiS_ii_param_0,
	.param .u64 .ptr .align 1 _Z7init_HPPiS_ii_param_1,
	.param .u32 _Z7init_HPPiS_ii_param_2,
	.param .u32 _Z7init_HPPiS_ii_param_3
)
{
	.reg .pred 	%p<3>;
	.reg .b32 	%r<4>;
	.reg .b64 	%rd<9>;

	ld.param.u64 	%rd1, [_Z7init_HPPiS_ii_param_0];
	ld.param.u64 	%rd2, [_Z7init_HPPiS_ii_param_1];
	ld.param.u32 	%r2, [_Z7init_HPPiS_ii_param_2];
	ld.param.u32 	%r3, [_Z7init_HPPiS_ii_param_3];
	mov.u32 	%r1, %tid.x;
	setp.ge.s32 	%p1, %r1, %r3;
	@%p1 bra 	$L__BB2_2;
	cvta.to.global.u64 	%rd3, %rd1;
	mul.wide.u32 	%rd4, %r1, 4;
	add.s64 	%rd5, %rd3, %rd4;
	st.global.u32 	[%rd5], %r2;
$L__BB2_2:
	setp.lt.s32 	%p2, %r3, %r1;
	@%p2 bra 	$L__BB2_4;
	cvta.to.global.u64 	%rd6, %rd2;
	mul.wide.u32 	%rd7, %r1, 4;
	add.s64 	%rd8, %rd6, %rd7;
	st.global.u32 	[%rd8], %r2;
$L__BB2_4:
	ret;

}


// ===== COMPILED SASS (sm_100) =====

	.target	sm_100

	.elftype	@"ET_EXEC"


//--------------------- .note.nv.tkinfo           --------------------------
	.section	.note.nv.tkinfo,"",@"SHT_NOTE"
	.sectionflags	@"SHF_NOTE_NV_TKINFO"
	.tkinfo
        /*0018*/ 	.word	0x00000002
        /*0030*/ 	.string	""
        /*0030*/ 	.string	"ptxas"
        /*0030*/ 	.string	"Cuda compilation tools, release 13.0, V13.0.88"
        /*0030*/ 	.string	"Build cuda_13.0.r13.0/compiler.36424714_0"
        /*0030*/ 	.string	"-arch sm_100 -m 64 "



//--------------------- .note.nv.cuinfo           --------------------------
	.section	.note.nv.cuinfo,"",@"SHT_NOTE"
	.sectionflags	@"SHF_NOTE_NV_CUINFO"
        /*0018*/ 	.short	0x0002
        /*001a*/ 	.short	0x0064
        /*001c*/ 	.short	0x0082
	.zero		2


//--------------------- .nv.info                  --------------------------
	.section	.nv.info,"",@"SHT_CUDA_INFO"
	.align	4


	//----- nvinfo : EIATTR_REGCOUNT
	.align		4
        /*0000*/ 	.byte	0x04, 0x2f
        /*0002*/ 	.short	(.L_1 - .L_0)
	.align		4
.L_0:
        /*0004*/ 	.word	index@(_Z7isAlivePiS_S_i)
        /*0008*/ 	.word	0x00000008


	//----- nvinfo : EIATTR_FRAME_SIZE
	.align		4
.L_1:
        /*000c*/ 	.byte	0x04, 0x11
        /*000e*/ 	.short	(.L_3 - .L_2)
	.align		4
.L_2:
        /*0010*/ 	.word	index@(_Z7isAlivePiS_S_i)
        /*0014*/ 	.word	0x00000000


	//----- nvinfo : EIATTR_REGCOUNT
	.align		4
.L_3:
        /*0018*/ 	.byte	0x04, 0x2f
        /*001a*/ 	.short	(.L_5 - .L_4)
	.align		4
.L_4:
        /*001c*/ 	.word	index@(_Z14simulate_roundiiiiPiS_S_S_S_)
        /*0020*/ 	.word	0x0000001a


	//----- nvinfo : EIATTR_FRAME_SIZE
	.align		4
.L_5:
        /*0024*/ 	.byte	0x04, 0x11
        /*0026*/ 	.short	(.L_7 - .L_6)
	.align		4
.L_6:
        /*0028*/ 	.word	index@(_Z14simulate_roundiiiiPiS_S_S_S_)
        /*002c*/ 	.word	0x00000000


	//----- nvinfo : EIATTR_REGCOUNT
	.align		4
.L_7:
        /*0030*/ 	.byte	0x04, 0x2f
        /*0032*/ 	.short	(.L_9 - .L_8)
	.align		4
.L_8:
        /*0034*/ 	.word	index@(_Z7init_HPPiS_ii)
        /*0038*/ 	.word	0x0000000a


	//----- nvinfo : EIATTR_FRAME_SIZE
	.align		4
.L_9:
        /*003c*/ 	.byte	0x04, 0x11
        /*003e*/ 	.short	(.L_11 - .L_10)
	.align		4
.L_10:
        /*0040*/ 	.word	index@(_Z7init_HPPiS_ii)
        /*0044*/ 	.word	0x00000000


	//----- nvinfo : EIATTR_MIN_STACK_SIZE
	.align		4
.L_11:
        /*0048*/ 	.byte	0x04, 0x12
        /*004a*/ 	.short	(.L_13 - .L_12)
	.align		4
.L_12:
        /*004c*/ 	.word	index@(_Z7init_HPPiS_ii)
        /*0050*/ 	.word	0x00000000


	//----- nvinfo : EIATTR_MIN_STACK_SIZE
	.align		4
.L_13:
        /*0054*/ 	.byte	0x04, 0x12
        /*0056*/ 	.short	(.L_15 - .L_14)
	.align		4
.L_14:
        /*0058*/ 	.word	index@(_Z14simulate_roundiiiiPiS_S_S_S_)
        /*005c*/ 	.word	0x00000000


	//----- nvinfo : EIATTR_MIN_STACK_SIZE
	.align		4
.L_15:
        /*0060*/ 	.byte	0x04, 0x12
        /*0062*/ 	.short	(.L_17 - .L_16)
	.align		4
.L_16:
        /*0064*/ 	.word	index@(_Z7isAlivePiS_S_i)
        /*0068*/ 	.word	0x00000000
.L_17:


//--------------------- .nv.compat                --------------------------
	.section	.nv.compat,"",@"SHT_CUDA_COMPAT_INFO"
	.align	4
        /*0000*/ 	.byte	0x02, 0x09, 0x00, 0x00, 0x02, 0x02, 0x01, 0x00, 0x02, 0x05, 0x05, 0x00, 0x03, 0x07, 0x01, 0x01
        /*0010*/ 	.byte	0x02, 0x03, 0x00, 0x00, 0x02, 0x06, 0x01, 0x00, 0x04, 0x0b, 0x08, 0x00, 0x09, 0x00, 0x00, 0x00
        /*0020*/ 	.byte	0x00, 0x00, 0x00, 0x00


//--------------------- .nv.info._Z7init_HPPiS_ii --------------------------
	.section	.nv.info._Z7init_HPPiS_ii,"",@"SHT_CUDA_INFO"
	.sectionflags	@""
	.align	4


	//----- nvinfo : EIATTR_CUDA_API_VERSION
	.align		4
        /*0000*/ 	.byte	0x04, 0x37
        /*0002*/ 	.short	(.L_19 - .L_18)
.L_18:
        /*0004*/ 	.word	0x00000082


	//----- nvinfo : EIATTR_KPARAM_INFO
	.align		4
.L_19:
        /*0008*/ 	.byte	0x04, 0x17
        /*000a*/ 	.short	(.L_21 - .L_20)
.L_20:
        /*000c*/ 	.word	0x00000000
        /*0010*/ 	.short	0x0003
        /*0012*/ 	.short	0x0014
        /*0014*/ 	.byte	0x00, 0xf0, 0x11, 0x00


	//----- nvinfo : EIATTR_KPARAM_INFO
	.align		4
.L_21:
        /*0018*/ 	.byte	0x04, 0x17
        /*001a*/ 	.short	(.L_23 - .L_22)
.L_22:
        /*001c*/ 	.word	0x00000000
        /*0020*/ 	.short	0x0002
        /*0022*/ 	.short	0x0010
        /*0024*/ 	.byte	0x00, 0xf0, 0x11, 0x00


	//----- nvinfo : EIATTR_KPARAM_INFO
	.align		4
.L_23:
        /*0028*/ 	.byte	0x04, 0x17
        /*002a*/ 	.short	(.L_25 - .L_24)
.L_24:
        /*002c*/ 	.word	0x00000000
        /*0030*/ 	.short	0x0001
        /*0032*/ 	.short	0x0008
        /*0034*/ 	.byte	0x00, 0xf5, 0x21, 0x00


	//----- nvinfo : EIATTR_KPARAM_INFO
	.align		4
.L_25:
        /*0038*/ 	.byte	0x04, 0x17
        /*003a*/ 	.short	(.L_27 - .L_26)
.L_26:
        /*003c*/ 	.word	0x00000000
        /*0040*/ 	.short	0x0000
        /*0042*/ 	.short	0x0000
        /*0044*/ 	.byte	0x00, 0xf5, 0x21, 0x00


	//----- nvinfo : EIATTR_SPARSE_MMA_MASK
	.align		4
.L_27:
        /*0048*/ 	.byte	0x03, 0x50
        /*004a*/ 	.short	0x0000


	//----- nvinfo : EIATTR_MAXREG_COUNT
	.align		4
        /*004c*/ 	.byte	0x03, 0x1b
        /*004e*/ 	.short	0x00ff


	//----- nvinfo : EIATTR_MERCURY_ISA_VERSION
	.align		4
        /*0050*/ 	.byte	0x03, 0x5f
        /*0052*/ 	.short	0x0101


	//----- nvinfo : EIATTR_VRC_CTA_INIT_COUNT
	.align		4
        /*0054*/ 	.byte	0x02, 0x4a
	.zero		1
	.zero		1


	//----- nvinfo : EIATTR_EXIT_INSTR_OFFSETS
	.align		4
        /*0058*/ 	.byte	0x04, 0x1c
        /*005a*/ 	.short	(.L_29 - .L_28)


	//   ....[0]....
.L_28:
        /*005c*/ 	.word	0x000000a0


	//   ....[1]....
        /*0060*/ 	.word	0x000000f0


	//----- nvinfo : EIATTR_CBANK_PARAM_SIZE
	.align		4
.L_29:
        /*0064*/ 	.byte	0x03, 0x19
        /*0066*/ 	.short	0x0018


	//----- nvinfo : EIATTR_PARAM_CBANK
	.align		4
        /*0068*/ 	.byte	0x04, 0x0a
        /*006a*/ 	.short	(.L_31 - .L_30)
	.align		4
.L_30:
        /*006c*/ 	.word	index@(.nv.constant0._Z7init_HPPiS_ii)
        /*0070*/ 	.short	0x0380
        /*0072*/ 	.short	0x0018


	//----- nvinfo : EIATTR_SW_WAR
	.align		4
.L_31:
        /*0074*/ 	.byte	0x04, 0x36
        /*0076*/ 	.short	(.L_33 - .L_32)
.L_32:
        /*0078*/ 	.word	0x00000008
.L_33:


//--------------------- .nv.info._Z14simulate_roundiiiiPiS_S_S_S_ --------------------------
	.section	.nv.info._Z14simulate_roundiiiiPiS_S_S_S_,"",@"SHT_CUDA_INFO"
	.sectionflags	@""
	.align	4


	//----- nvinfo : EIATTR_CUDA_API_VERSION
	.align		4
        /*0000*/ 	.byte	0x04, 0x37
        /*0002*/ 	.short	(.L_35 - .L_34)
.L_34:
        /*0004*/ 	.word	0x00000082


	//----- nvinfo : EIATTR_KPARAM_INFO
	.align		4
.L_35:
        /*0008*/ 	.byte	0x04, 0x17
        /*000a*/ 	.short	(.L_37 - .L_36)
.L_36:
        /*000c*/ 	.word	0x00000000
        /*0010*/ 	.short	0x0008
        /*0012*/ 	.short	0x0030
        /*0014*/ 	.byte	0x00, 0xf5, 0x21, 0x00


	//----- nvinfo : EIATTR_KPARAM_INFO
	.align		4
.L_37:
        /*0018*/ 	.byte	0x04, 0x17
        /*001a*/ 	.short	(.L_39 - .L_38)
.L_38:
        /*001c*/ 	.word	0x00000000
        /*0020*/ 	.short	0x0007
        /*0022*/ 	.short	0x0028
        /*0024*/ 	.byte	0x00, 0xf5, 0x21, 0x00


	//----- nvinfo : EIATTR_KPARAM_INFO
	.align		4
.L_39:
        /*0028*/ 	.byte	0x04, 0x17
        /*002a*/ 	.short	(.L_41 - .L_40)
.L_40:
        /*002c*/ 	.word	0x00000000
        /*0030*/ 	.short	0x0006
        /*0032*/ 	.short	0x0020
        /*0034*/ 	.byte	0x00, 0xf5, 0x21, 0x00


	//----- nvinfo : EIATTR_KPARAM_INFO
	.align		4
.L_41:
        /*0038*/ 	.byte	0x04, 0x17
        /*003a*/ 	.short	(.L_43 - .L_42)
.L_42:
        /*003c*/ 	.word	0x00000000
        /*0040*/ 	.short	0x0005
        /*0042*/ 	.short	0x0018
        /*0044*/ 	.byte	0x00, 0xf5, 0x21, 0x00


	//----- nvinfo : EIATTR_KPARAM_INFO
	.align		4
.L_43:
        /*0048*/ 	.byte	0x04, 0x17
        /*004a*/ 	.short	(.L_45 - .L_44)
.L_44:
        /*004c*/ 	.word	0x00000000
        /*0050*/ 	.short	0x0004
        /*0052*/ 	.short	0x0010
        /*0054*/ 	.byte	0x00, 0xf5, 0x21, 0x00


	//----- nvinfo : EIATTR_KPARAM_INFO
	.align		4
.L_45:
        /*0058*/ 	.byte	0x04, 0x17
        /*005a*/ 	.short	(.L_47 - .L_46)
.L_46:
        /*005c*/ 	.word	0x00000000
        /*0060*/ 	.short	0x0003
        /*0062*/ 	.short	0x000c
        /*0064*/ 	.byte	0x00, 0xf0, 0x11, 0x00


	//----- nvinfo : EIATTR_KPARAM_INFO
	.align		4
.L_47:
        /*0068*/ 	.byte	0x04, 0x17
        /*006a*/ 	.short	(.L_49 - .L_48)
.L_48:
        /*006c*/ 	.word	0x00000000
        /*0070*/ 	.short	0x0002
        /*0072*/ 	.short	0x0008
        /*0074*/ 	.byte	0x00, 0xf0, 0x11, 0x00


	//----- nvinfo : EIATTR_KPARAM_INFO
	.align		4
.L_49:
        /*0078*/ 	.byte	0x04, 0x17
        /*007a*/ 	.short	(.L_51 - .L_50)
.L_50:
        /*007c*/ 	.word	0x00000000
        /*0080*/ 	.short	0x0001
        /*0082*/ 	.short	0x0004
        /*0084*/ 	.byte	0x00, 0xf0, 0x11, 0x00


	//----- nvinfo : EIATTR_KPARAM_INFO
	.align		4
.L_51:
        /*0088*/ 	.byte	0x04, 0x17
        /*008a*/ 	.short	(.L_53 - .L_52)
.L_52:
        /*008c*/ 	.word	0x00000000
        /*0090*/ 	.short	0x0000
        /*0092*/ 	.short	0x0000
        /*0094*/ 	.byte	0x00, 0xf0, 0x11, 0x00


	//----- nvinfo : EIATTR_SPARSE_MMA_MASK
	.align		4
.L_53:
        /*0098*/ 	.byte	0x03, 0x50
        /*009a*/ 	.short	0x0000


	//----- nvinfo : EIATTR_MAXREG_COUNT
	.align		4
        /*009c*/ 	.byte	0x03, 0x1b
        /*009e*/ 	.short	0x00ff


	//----- nvinfo : EIATTR_NUM_BARRIERS
	.align		4
        /*00a0*/ 	.byte	0x02, 0x4c
        /*00a2*/ 	.byte	0x01
	.zero		1


	//----- nvinfo : EIATTR_MERCURY_ISA_VERSION
	.align		4
        /*00a4*/ 	.byte	0x03, 0x5f
        /*00a6*/ 	.short	0x0101


	//----- nvinfo : EIATTR_VRC_CTA_INIT_COUNT
	.align		4
        /*00a8*/ 	.byte	0x02, 0x4a
	.zero		1
	.zero		1


	//----- nvinfo : EIATTR_EXIT_INSTR_OFFSETS
	.align		4
        /*00ac*/ 	.byte	0x04, 0x1c
        /*00ae*/ 	.short	(.L_55 - .L_54)


	//   ....[0]....
.L_54:
        /*00b0*/ 	.word	0x000006d0


	//   ....[1]....
        /*00b4*/ 	.word	0x00000730


	//   ....[2]....
        /*00b8*/ 	.word	0x00000810


	//   ....[3]....
        /*00bc*/ 	.word	0x000008b0


	//----- nvinfo : EIATTR_CRS_STACK_SIZE
	.align		4
.L_55:
        /*00c0*/ 	.byte	0x04, 0x1e
        /*00c2*/ 	.short	(.L_57 - .L_56)
.L_56:
        /*00c4*/ 	.word	0x00000000


	//----- nvinfo : EIATTR_CBANK_PARAM_SIZE
	.align		4
.L_57:
        /*00c8*/ 	.byte	0x03, 0x19
        /*00ca*/ 	.short	0x0038


	//----- nvinfo : EIATTR_PARAM_CBANK
	.align		4
        /*00cc*/ 	.byte	0x04, 0x0a
        /*00ce*/ 	.short	(.L_59 - .L_58)
	.align		4
.L_58:
        /*00d0*/ 	.word	index@(.nv.constant0._Z14simulate_roundiiiiPiS_S_S_S_)
        /*00d4*/ 	.short	0x0380
        /*00d6*/ 	.short	0x0038


	//----- nvinfo : EIATTR_SW_WAR
	.align		4
.L_59:
        /*00d8*/ 	.byte	0x04, 0x36
        /*00da*/ 	.short	(.L_61 - .L_60)
.L_60:
        /*00dc*/ 	.word	0x00000008
.L_61:


//--------------------- .nv.info._Z7isAlivePiS_S_i --------------------------
	.section	.nv.info._Z7isAlivePiS_S_i,"",@"SHT_CUDA_INFO"
	.sectionflags	@""
	.align	4


	//----- nvinfo : EIATTR_CUDA_API_VERSION
	.align		4
        /*0000*/ 	.byte	0x04, 0x37
        /*0002*/ 	.short	(.L_63 - .L_62)
.L_62:
        /*0004*/ 	.word	0x00000082


	//----- nvinfo : EIATTR_KPARAM_INFO
	.align		4
.L_63:
        /*0008*/ 	.byte	0x04, 0x17
        /*000a*/ 	.short	(.L_65 - .L_64)
.L_64:
        /*000c*/ 	.word	0x00000000
        /*0010*/ 	.short	0x0003
        /*0012*/ 	.short	0x0018
        /*0014*/ 	.byte	0x00, 0xf0, 0x11, 0x00


	//----- nvinfo : EIATTR_KPARAM_INFO
	.align		4
.L_65:
        /*0018*/ 	.byte	0x04, 0x17
        /*001a*/ 	.short	(.L_67 - .L_66)
.L_66:
        /*001c*/ 	.word	0x00000000
        /*0020*/ 	.short	0x0002
        /*0022*/ 	.short	0x0010
        /*0024*/ 	.byte	0x00, 0xf5, 0x21, 0x00


	//----- nvinfo : EIATTR_KPARAM_INFO
	.align		4
.L_67:
        /*0028*/ 	.byte	0x04, 0x17
        /*002a*/ 	.short	(.L_69 - .L_68)
.L_68:
        /*002c*/ 	.word	0x00000000
        /*0030*/ 	.short	0x0001
        /*0032*/ 	.short	0x0008
        /*0034*/ 	.byte	0x00, 0xf5, 0x21, 0x00


	//----- nvinfo : EIATTR_KPARAM_INFO
	.align		4
.L_69:
        /*0038*/ 	.byte	0x04, 0x17
        /*003a*/ 	.short	(.L_71 - .L_70)
.L_70:
        /*003c*/ 	.word	0x00000000
        /*0040*/ 	.short	0x0000
        /*0042*/ 	.short	0x0000
        /*0044*/ 	.byte	0x00, 0xf5, 0x21, 0x00


	//----- nvinfo : EIATTR_SPARSE_MMA_MASK
	.align		4
.L_71:
        /*0048*/ 	.byte	0x03, 0x50
        /*004a*/ 	.short	0x0000


	//----- nvinfo : EIATTR_MAXREG_COUNT
	.align		4
        /*004c*/ 	.byte	0x03, 0x1b
        /*004e*/ 	.short	0x00ff


	//----- nvinfo : EIATTR_MERCURY_ISA_VERSION
	.align		4
        /*0050*/ 	.byte	0x03, 0x5f
        /*0052*/ 	.short	0x0101


	//----- nvinfo : EIATTR_INT_WARP_WIDE_INSTR_OFFSETS
	.align		4
        /*0054*/ 	.byte	0x04, 0x31
        /*0056*/ 	.short	(.L_73 - .L_72)


	//   ....[0]....
.L_72:
        /*0058*/ 	.word	0x000000d0


	//----- nvinfo : EIATTR_VRC_CTA_INIT_COUNT
	.align		4
.L_73:
        /*005c*/ 	.byte	0x02, 0x4a
	.zero		1
	.zero		1


	//----- nvinfo : EIATTR_EXIT_INSTR_OFFSETS
	.align		4
        /*0060*/ 	.byte	0x04, 0x1c
        /*0062*/ 	.short	(.L_75 - .L_74)


	//   ....[0]....
.L_74:
        /*0064*/ 	.word	0x00000040


	//   ....[1]....
        /*0068*/ 	.word	0x000000a0


	//   ....[2]....
        /*006c*/ 	.word	0x00000130


	//----- nvinfo : EIATTR_CBANK_PARAM_SIZE
	.align		4
.L_75:
        /*0070*/ 	.byte	0x03, 0x19
        /*0072*/ 	.short	0x001c


	//----- nvinfo : EIATTR_PARAM_CBANK
	.align		4
        /*0074*/ 	.byte	0x04, 0x0a
        /*0076*/ 	.short	(.L_77 - .L_76)
	.align		4
.L_76:
        /*0078*/ 	.word	index@(.nv.constant0._Z7isAlivePiS_S_i)
        /*007c*/ 	.short	0x0380
        /*007e*/ 	.short	0x001c


	//----- nvinfo : EIATTR_SW_WAR
	.align		4
.L_77:
        /*0080*/ 	.byte	0x04, 0x36
        /*0082*/ 	.short	(.L_79 - .L_78)
.L_78:
        /*0084*/ 	.word	0x00000008
.L_79:


//--------------------- .nv.callgraph             --------------------------
	.section	.nv.callgraph,"",@"SHT_CUDA_CALLGRAPH"
	.align	4
	.sectionentsize	8
	.align		4
        /*0000*/ 	.word	0x00000000
	.align		4
        /*0004*/ 	.word	0xffffffff
	.align		4
        /*0008*/ 	.word	0x00000000
	.align		4
        /*000c*/ 	.word	0xfffffffe
	.align		4
        /*0010*/ 	.word	0x00000000
	.align		4
        /*0014*/ 	.word	0xfffffffd
	.align		4
        /*0018*/ 	.word	0x00000000
	.align		4
        /*001c*/ 	.word	0xfffffffc


//--------------------- .text._Z7init_HPPiS_ii    --------------------------
	.section	.text._Z7init_HPPiS_ii,"ax",@progbits
	.align	128
        .global         _Z7init_HPPiS_ii
        .type           _Z7init_HPPiS_ii,@function
        .size           _Z7init_HPPiS_ii,(.L_x_6 - _Z7init_HPPiS_ii)
        .other          _Z7init_HPPiS_ii,@"STO_CUDA_ENTRY STV_DEFAULT"
_Z7init_HPPiS_ii:
.text._Z7init_HPPiS_ii:
[----:B------:R-:W-:Y:S01]  /*0000*/  LDC R1, c[0x0][0x37c] ;  /* 0x0000df00ff017b82 */ /* 0x000fe20000000800 */
[----:B------:R-:W0:Y:S01]  /*0010*/  S2R R5, SR_TID.X ;  /* 0x0000000000057919 */ /* 0x000e220000002100 */
[----:B------:R-:W0:Y:S01]  /*0020*/  LDCU UR6, c[0x0][0x394] ;  /* 0x00007280ff0677ac */ /* 0x000e220008000800 */
[----:B------:R-:W1:Y:S01]  /*0030*/  LDCU.64 UR4, c[0x0][0x358] ;  /* 0x00006b00ff0477ac */ /* 0x000e620008000a00 */
[C---:B0-----:R-:W-:Y:S02]  /*0040*/  ISETP.GE.AND P0, PT, R5.reuse, UR6, PT ;  /* 0x0000000605007c0c */ /* 0x041fe4000bf06270 */
[----:B------:R-:W-:-:S11]  /*0050*/  ISETP.GT.AND P1, PT, R5, UR6, PT ;  /* 0x0000000605007c0c */ /* 0x000fd6000bf24270 */
[----:B------:R-:W0:Y:S08]  /*0060*/  @!P0 LDC.64 R2, c[0x0][0x380] ;  /* 0x0000e000ff028b82 */ /* 0x000e300000000a00 */
[----:B------:R-:W1:Y:S01]  /*0070*/  @!P0 LDC R7, c[0x0][0x390] ;  /* 0x0000e400ff078b82 */ /* 0x000e620000000800 */
[----:B0-----:R-:W-:-:S05]  /*0080*/  @!P0 IMAD.WIDE.U32 R2, R5, 0x4, R2 ;  /* 0x0000000405028825 */ /* 0x001fca00078e0002 */
[----:B-1----:R0:W-:Y:S01]  /*0090*/  @!P0 STG.E desc[UR4][R2.64], R7 ;  /* 0x0000000702008986 */ /* 0x0021e2000c101904 */
[----:B------:R-:W-:Y:S05]  /*00a0*/  @P1 EXIT ;  /* 0x000000000000194d */ /* 0x000fea0003800000 */
[----:B0-----:R-:W0:Y:S08]  /*00b0*/  LDC.64 R2, c[0x0][0x388] ;  /* 0x0000e200ff027b82 */ /* 0x001e300000000a00 */
[----:B------:R-:W1:Y:S01]  /*00c0*/  LDC R7, c[0x0][0x390] ;  /* 0x0000e400ff077b82 */ /* 0x000e620000000800 */
[----:B0-----:R-:W-:-:S05]  /*00d0*/  IMAD.WIDE.U32 R2, R5, 0x4, R2 ;  /* 0x0000000405027825 */ /* 0x001fca00078e0002 */
[----:B-1----:R-:W-:Y:S01]  /*00e0*/  STG.E desc[UR4][R2.64], R7 ;  /* 0x0000000702007986 */ /* 0x002fe2000c101904 */
[----:B------:R-:W-:Y:S05]  /*00f0*/  EXIT ;  /* 0x000000000000794d */ /* 0x000fea0003800000 */
.L_x_0:
[----:B------:R-:W-:-:S00]  /*0100*/  BRA `(.L_x_0) ;  /* 0xfffffffc00fc7947 */ /* 0x000fc0000383ffff */
[----:B------:R-:W-:-:S00]  /*0110*/  NOP ;  /* 0x0000000000007918 */ /* 0x000fc00000000000 */
        /* <DEDUP_REMOVED lines=14> */
.L_x_6:


//--------------------- .text._Z14simulate_roundiiiiPiS_S_S_S_ --------------------------
	.section	.text._Z14simulate_roundiiiiPiS_S_S_S_,"ax",@progbits
	.align	128
        .global         _Z14simulate_roundiiiiPiS_S_S_S_
        .type           _Z14simulate_roundiiiiPiS_S_S_S_,@function
        .size           _Z14simulate_roundiiiiPiS_S_S_S_,(.L_x_7 - _Z14simulate_roundiiiiPiS_S_S_S_)
        .other          _Z14simulate_roundiiiiPiS_S_S_S_,@"STO_CUDA_ENTRY STV_DEFAULT"
_Z14simulate_roundiiiiPiS_S_S_S_:
.text._Z14simulate_roundiiiiPiS_S_S_S_:
[----:B------:R-:W-:Y:S08]  /*0000*/  LDC R1, c[0x0][0x37c] ;  /* 0x0000df00ff017b82 */ /* 0x000ff00000000800 */
[----:B------:R-:W0:Y:S01]  /*0010*/  LDC.64 R4, c[0x0][0x388] ;  /* 0x0000e200ff047b82 */ /* 0x000e220000000a00 */
[----:B------:R-:W1:Y:S01]  /*0020*/  S2R R3, SR_CTAID.X ;  /* 0x0000000000037919 */ /* 0x000e620000002500 */
[----:B------:R-:W2:Y:S01]  /*0030*/  LDCU.64 UR6, c[0x0][0x358] ;  /* 0x00006b00ff0677ac */ /* 0x000ea20008000a00 */
[----:B------:R-:W3:Y:S05]  /*0040*/  LDCU UR4, c[0x0][0x384] ;  /* 0x00007080ff0477ac */ /* 0x000eea0008000800 */
[----:B------:R-:W4:Y:S01]  /*0050*/  LDC.64 R16, c[0x0][0x3a8] ;  /* 0x0000ea00ff107b82 */ /* 0x000f220000000a00 */
[----:B0-----:R-:W0:Y:S01]  /*0060*/  I2F.U32.RP R0, R4 ;  /* 0x0000000400007306 */ /* 0x001e220000209000 */
[----:B------:R-:W-:Y:S01]  /*0070*/  ISETP.NE.U32.AND P1, PT, R4, RZ, PT ;  /* 0x000000ff0400720c */ /* 0x000fe20003f25070 */
[----:B-1----:R-:W-:-:S06]  /*0080*/  IMAD.IADD R5, R3, 0x1, R5 ;  /* 0x0000000103057824 */ /* 0x002fcc00078e0205 */
[----:B0-----:R-:W0:Y:S02]  /*0090*/  MUFU.RCP R0, R0 ;  /* 0x0000000000007308 */ /* 0x001e240000001000 */
[----:B0-----:R-:W-:Y:S02]  /*00a0*/  VIADD R6, R0, 0xffffffe ;  /* 0x0ffffffe00067836 */ /* 0x001fe40000000000 */
[----:B------:R-:W4:Y:S04]  /*00b0*/  S2R R0, SR_TID.X ;  /* 0x0000000000007919 */ /* 0x000f280000002100 */
[----:B------:R0:W1:Y:S02]  /*00c0*/  F2I.FTZ.U32.TRUNC.NTZ R7, R6 ;  /* 0x0000000600077305 */ /* 0x000064000021f000 */
[----:B0-----:R-:W-:-:S02]  /*00d0*/  IMAD.MOV.U32 R6, RZ, RZ, RZ ;  /* 0x000000ffff067224 */ /* 0x001fc400078e00ff */
[----:B-1----:R-:W-:-:S04]  /*00e0*/  IMAD.MOV R9, RZ, RZ, -R7 ;  /* 0x000000ffff097224 */ /* 0x002fc800078e0a07 */
[----:B------:R-:W-:-:S04]  /*00f0*/  IMAD R9, R9, R4, RZ ;  /* 0x0000000409097224 */ /* 0x000fc800078e02ff */
[----:B------:R-:W-:Y:S02]  /*0100*/  IMAD.HI.U32 R2, R7, R9, R6 ;  /* 0x0000000907027227 */ /* 0x000fe400078e0006 */
[----:B------:R-:W0:Y:S04]  /*0110*/  LDC.64 R8, c[0x0][0x3b0] ;  /* 0x0000ec00ff087b82 */ /* 0x000e280000000a00 */
[----:B------:R-:W-:-:S04]  /*0120*/  IMAD.HI.U32 R2, R2, R5, RZ ;  /* 0x0000000502027227 */ /* 0x000fc800078e00ff */
[----:B------:R-:W-:Y:S02]  /*0130*/  IMAD.MOV R2, RZ, RZ, -R2 ;  /* 0x000000ffff027224 */ /* 0x000fe400078e0a02 */
[----:B----4-:R-:W-:-:S04]  /*0140*/  IMAD.WIDE.U32 R6, R0, 0x4, R16 ;  /* 0x0000000400067825 */ /* 0x010fc800078e0010 */
[----:B------:R-:W-:Y:S02]  /*0150*/  IMAD R5, R4, R2, R5 ;  /* 0x0000000204057224 */ /* 0x000fe400078e0205 */
[----:B--2---:R-:W2:Y:S03]  /*0160*/  LDG.E R6, desc[UR6][R6.64] ;  /* 0x0000000606067981 */ /* 0x004ea6000c1e1900 */
[----:B------:R-:W-:-:S13]  /*0170*/  ISETP.GE.U32.AND P0, PT, R5, R4, PT ;  /* 0x000000040500720c */ /* 0x000fda0003f06070 */
[----:B------:R-:W-:-:S05]  /*0180*/  @P0 IMAD.IADD R5, R5, 0x1, -R4 ;  /* 0x0000000105050824 */ /* 0x000fca00078e0a04 */
[----:B------:R-:W-:Y:S01]  /*0190*/  ISETP.GE.U32.AND P0, PT, R5, R4, PT ;  /* 0x000000040500720c */ /* 0x000fe20003f06070 */
[----:B0-----:R-:W-:-:S06]  /*01a0*/  IMAD.WIDE.U32 R10, R0, 0x4, R8 ;  /* 0x00000004000a7825 */ /* 0x001fcc00078e0008 */
[----:B------:R-:W3:Y:S06]  /*01b0*/  LDG.E R11, desc[UR6][R10.64] ;  /* 0x000000060a0b7981 */ /* 0x000eec000c1e1900 */
[----:B------:R-:W-:Y:S01]  /*01c0*/  @P0 IMAD.IADD R5, R5, 0x1, -R4 ;  /* 0x0000000105050824 */ /* 0x000fe200078e0a04 */
[----:B------:R-:W-:-:S05]  /*01d0*/  @!P1 LOP3.LUT R5, RZ, R4, RZ, 0x33, !PT ;  /* 0x00000004ff059212 */ /* 0x000fca00078e33ff */
[----:B------:R-:W-:-:S04]  /*01e0*/  IMAD.WIDE.U32 R14, R5, 0x4, R16 ;  /* 0x00000004050e7825 */ /* 0x000fc800078e0010 */
[----:B------:R-:W-:Y:S01]  /*01f0*/  IMAD.WIDE.U32 R18, R5, 0x4, R8 ;  /* 0x0000000405127825 */ /* 0x000fe200078e0008 */
[----:B------:R-:W4:Y:S03]  /*0200*/  LDG.E R4, desc[UR6][R14.64] ;  /* 0x000000060e047981 */ /* 0x000f26000c1e1900 */
[C---:B------:R-:W-:Y:S02]  /*0210*/  IMAD.WIDE.U32 R16, R3.reuse, 0x4, R16 ;  /* 0x0000000403107825 */ /* 0x040fe400078e0010 */
[----:B------:R-:W5:Y:S02]  /*0220*/  LDG.E R19, desc[UR6][R18.64] ;  /* 0x0000000612137981 */ /* 0x000f64000c1e1900 */
[----:B------:R-:W-:Y:S02]  /*0230*/  IMAD.WIDE.U32 R8, R3, 0x4, R8 ;  /* 0x0000000403087825 */ /* 0x000fe400078e0008 */
[----:B------:R-:W5:Y:S04]  /*0240*/  LDG.E R12, desc[UR6][R16.64] ;  /* 0x00000006100c7981 */ /* 0x000f68000c1e1900 */
[----:B------:R0:W5:Y:S01]  /*0250*/  LDG.E R2, desc[UR6][R8.64] ;  /* 0x0000000608027981 */ /* 0x000162000c1e1900 */
[----:B------:R-:W1:Y:S08]  /*0260*/  S2UR UR5, SR_CgaCtaId ;  /* 0x00000000000579c3 */ /* 0x000e700000008800 */
[----:B0-----:R-:W0:Y:S01]  /*0270*/  LDC.64 R8, c[0x0][0x390] ;  /* 0x0000e400ff087b82 */ /* 0x001e220000000a00 */
[----:B------:R-:W-:-:S02]  /*0280*/  IMAD.MOV.U32 R22, RZ, RZ, -0x1 ;  /* 0xffffffffff167424 */ /* 0x000fc400078e00ff */
[----:B------:R-:W-:Y:S01]  /*0290*/  IMAD.MOV.U32 R23, RZ, RZ, 0x7fffffff ;  /* 0x7fffffffff177424 */ /* 0x000fe200078e00ff */
[----:B------:R-:W-:Y:S01]  /*02a0*/  BSSY.RECONVERGENT B0, `(.L_x_1) ;  /* 0x0000040000007945 */ /* 0x000fe20003800200 */
[----:B--2---:R-:W-:-:S03]  /*02b0*/  SHF.R.S32.HI R7, RZ, 0x1f, R6 ;  /* 0x0000001fff077819 */ /* 0x004fc60000011406 */
[----:B---3--:R-:W-:Y:S01]  /*02c0*/  IMAD.WIDE R14, R11, UR4, R6 ;  /* 0x000000040b0e7c25 */ /* 0x008fe2000f8e0206 */
[----:B----4-:R-:W-:-:S03]  /*02d0*/  SHF.R.S32.HI R5, RZ, 0x1f, R4 ;  /* 0x0000001fff057819 */ /* 0x010fc60000011404 */
[----:B-----5:R-:W-:-:S03]  /*02e0*/  IMAD.WIDE R20, R19, UR4, R4 ;  /* 0x0000000413147c25 */ /* 0x020fc6000f8e0204 */
[----:B------:R-:W-:Y:S02]  /*02f0*/  ISETP.GT.U32.AND P0, PT, R20, R14, PT ;  /* 0x0000000e1400720c */ /* 0x000fe40003f04070 */
[--C-:B------:R-:W-:Y:S02]  /*0300*/  SHF.R.S32.HI R13, RZ, 0x1f, R12.reuse ;  /* 0x0000001fff0d7819 */ /* 0x100fe4000001140c */
[----:B------:R-:W-:Y:S01]  /*0310*/  ISETP.GT.AND.EX P0, PT, R21, R15, PT, P0 ;  /* 0x0000000f1500720c */ /* 0x000fe20003f04300 */
[----:B------:R-:W-:-:S03]  /*0320*/  IMAD.WIDE R16, R2, UR4, R12 ;  /* 0x0000000402107c25 */ /* 0x000fc6000f8e020c */
[----:B------:R-:W-:Y:S02]  /*0330*/  SEL R5, R20, R14, P0 ;  /* 0x0000000e14057207 */ /* 0x000fe40000000000 */
[----:B------:R-:W-:Y:S02]  /*0340*/  SEL R7, R21, R15, P0 ;  /* 0x0000000f15077207 */ /* 0x000fe40000000000 */
[----:B------:R-:W-:-:S04]  /*0350*/  ISETP.GT.U32.AND P1, PT, R5, R16, PT ;  /* 0x000000100500720c */ /* 0x000fc80003f24070 */
[----:B------:R-:W-:-:S13]  /*0360*/  ISETP.GT.AND.EX P1, PT, R7, R17, PT, P1 ;  /* 0x000000110700720c */ /* 0x000fda0003f24310 */
[----:B------:R-:W-:-:S04]  /*0370*/  @P1 ISETP.LT.U32.AND P0, PT, R20, R14, PT ;  /* 0x0000000e1400120c */ /* 0x000fc80003f01070 */
[----:B------:R-:W-:-:S04]  /*0380*/  @P1 ISETP.LT.AND.EX P0, PT, R21, R15, PT, P0 ;  /* 0x0000000f1500120c */ /* 0x000fc80003f01300 */
[----:B------:R-:W-:Y:S02]  /*0390*/  @P1 SEL R5, R20, R14, P0 ;  /* 0x0000000e14051207 */ /* 0x000fe40000000000 */
[----:B------:R-:W-:Y:S02]  /*03a0*/  @P1 SEL R21, R21, R15, P0 ;  /* 0x0000000f15151207 */ /* 0x000fe40000000000 */
[----:B------:R-:W-:Y:S02]  /*03b0*/  @P1 ISETP.GT.U32.AND P2, PT, R5, R16, PT ;  /* 0x000000100500120c */ /* 0x000fe40003f44070 */
[----:B------:R-:W-:Y:S01]  /*03c0*/  PLOP3.LUT P0, PT, PT, PT, PT, 0x80, 0x8 ;  /* 0x000000000008781c */ /* 0x000fe20003f0f070 */
[----:B------:R-:W-:Y:S01]  /*03d0*/  UMOV UR4, 0x400 ;  /* 0x0000040000047882 */ /* 0x000fe20000000000 */
[----:B------:R-:W-:Y:S02]  /*03e0*/  @P1 ISETP.GT.AND.EX P0, PT, R21, R17, PT, P2 ;  /* 0x000000111500120c */ /* 0x000fe40003f04320 */
[----:B------:R-:W-:Y:S01]  /*03f0*/  ISETP.NE.AND P1, PT, R3, R0, PT ;  /* 0x000000000300720c */ /* 0x000fe20003f25270 */
[----:B-1----:R-:W-:Y:S01]  /*0400*/  ULEA UR4, UR5, UR4, 0x18 ;  /* 0x0000000405047291 */ /* 0x002fe2000f8ec0ff */
[----:B------:R-:W-:-:S02]  /*0410*/  IMAD.IADD R19, R2, 0x1, -R19 ;  /* 0x0000000102137824 */ /* 0x000fc400078e0a13 */
[----:B------:R-:W-:Y:S01]  /*0420*/  IMAD.IADD R13, R2, 0x1, -R11 ;  /* 0x00000001020d7824 */ /* 0x000fe200078e0a0b */
[----:B------:R-:W-:Y:S01]  /*0430*/  IADD3 R2, P2, PT, R16, -R14, RZ ;  /* 0x8000000e10027210 */ /* 0x000fe20007f5e0ff */
[C---:B------:R-:W-:Y:S02]  /*0440*/  IMAD.IADD R4, R12.reuse, 0x1, -R4 ;  /* 0x000000010c047824 */ /* 0x040fe400078e0a04 */
[----:B------:R-:W-:Y:S02]  /*0450*/  IMAD.IADD R16, R12, 0x1, -R6 ;  /* 0x000000010c107824 */ /* 0x000fe400078e0a06 */
[----:B------:R1:W-:Y:S01]  /*0460*/  STS.64 [UR4], R22 ;  /* 0x00000016ff007988 */ /* 0x0003e20008000a04 */
[----:B------:R-:W-:Y:S02]  /*0470*/  IMAD.X R14, R17, 0x1, ~R15, P2 ;  /* 0x00000001110e7824 */ /* 0x000fe400010e0e0f */
[----:B0-----:R-:W-:-:S04]  /*0480*/  IMAD.WIDE.U32 R10, R3, 0x4, R8 ;  /* 0x00000004030a7825 */ /* 0x001fc800078e0008 */
[----:B------:R-:W-:-:S04]  /*0490*/  IMAD.WIDE.U32 R8, R0, 0x4, R8 ;  /* 0x0000000400087825 */ /* 0x000fc800078e0008 */
[----:B------:R-:W-:-:S04]  /*04a0*/  IMAD.WIDE R12, R13, R4, RZ ;  /* 0x000000040d0c7225 */ /* 0x000fc800078e02ff */
[----:B------:R-:W-:Y:S01]  /*04b0*/  IMAD.WIDE R16, R19, R16, RZ ;  /* 0x0000001013107225 */ /* 0x000fe200078e02ff */
[----:B------:R-:W-:Y:S06]  /*04c0*/  BAR.SYNC.DEFER_BLOCKING 0x0 ;  /* 0x0000000000007b1d */ /* 0x000fec0000010000 */
[----:B-1----:R-:W-:Y:S05]  /*04d0*/  @!P1 BRA `(.L_x_2) ;  /* 0x0000000000709947 */ /* 0x002fea0003800000 */
[----:B------:R-:W2:Y:S01]  /*04e0*/  LDG.E R4, desc[UR6][R10.64] ;  /* 0x000000060a047981 */ /* 0x000ea2000c1e1900 */
[----:B------:R-:W-:-:S04]  /*04f0*/  ISETP.NE.U32.AND P1, PT, R16, R12, PT ;  /* 0x0000000c1000720c */ /* 0x000fc80003f25070 */
[----:B------:R-:W-:-:S04]  /*0500*/  ISETP.NE.AND.EX P1, PT, R17, R13, PT, P1 ;  /* 0x0000000d1100720c */ /* 0x000fc80003f25310 */
[----:B--2---:R-:W-:-:S04]  /*0510*/  ISETP.GT.AND P1, PT, R4, RZ, !P1 ;  /* 0x000000ff0400720c */ /* 0x004fc80004f24270 */
[----:B------:R-:W-:-:S13]  /*0520*/  PLOP3.LUT P1, PT, P1, P0, PT, 0x80, 0x8 ;  /* 0x000000000008781c */ /* 0x000fda0000f21070 */
[----:B------:R-:W-:Y:S05]  /*0530*/  @!P1 BRA `(.L_x_2) ;  /* 0x0000000000589947 */ /* 0x000fea0003800000 */
[----:B------:R-:W2:Y:S02]  /*0540*/  LDG.E R4, desc[UR6][R8.64] ;  /* 0x0000000608047981 */ /* 0x000ea4000c1e1900 */
[----:B--2---:R-:W-:-:S13]  /*0550*/  ISETP.GE.AND P1, PT, R4, 0x1, PT ;  /* 0x000000010400780c */ /* 0x004fda0003f26270 */
[----:B------:R-:W-:Y:S05]  /*0560*/  @!P1 BRA `(.L_x_2) ;  /* 0x00000000004c9947 */ /* 0x000fea0003800000 */
[----:B------:R-:W-:Y:S02]  /*0570*/  IADD3 R15, P2, PT, RZ, -R2, RZ ;  /* 0x80000002ff0f7210 */ /* 0x000fe40007f5e0ff */
[----:B------:R-:W-:-:S03]  /*0580*/  ISETP.LT.AND P1, PT, R14, RZ, PT ;  /* 0x000000ff0e00720c */ /* 0x000fc60003f21270 */
[----:B------:R-:W-:Y:S01]  /*0590*/  IMAD.X R19, RZ, RZ, ~R14, P2 ;  /* 0x000000ffff137224 */ /* 0x000fe200010e0e0e */
[----:B------:R-:W-:-:S04]  /*05a0*/  SEL R15, R15, R2, P1 ;  /* 0x000000020f0f7207 */ /* 0x000fc80000800000 */
[----:B------:R-:W-:-:S07]  /*05b0*/  SEL R19, R19, R14, P1 ;  /* 0x0000000e13137207 */ /* 0x000fce0000800000 */
.L_x_3:
[----:B------:R-:W0:Y:S02]  /*05c0*/  LDS.64 R4, [UR4] ;  /* 0x00000004ff047984 */ /* 0x000e240008000a00 */
[----:B0-----:R-:W-:-:S04]  /*05d0*/  ISETP.GE.U32.AND P1, PT, R15, R4, PT ;  /* 0x000000040f00720c */ /* 0x001fc80003f26070 */
[----:B------:R-:W-:-:S13]  /*05e0*/  ISETP.GE.AND.EX P1, PT, R19, R5, PT, P1 ;  /* 0x000000051300720c */ /* 0x000fda0003f26310 */
[----:B------:R-:W-:Y:S05]  /*05f0*/  @P1 BRA `(.L_x_2) ;  /* 0x0000000000281947 */ /* 0x000fea0003800000 */
[----:B------:R-:W-:Y:S02]  /*0600*/  IMAD.MOV.U32 R7, RZ, RZ, R14 ;  /* 0x000000ffff077224 */ /* 0x000fe400078e000e */
[----:B------:R-:W-:Y:S02]  /*0610*/  IMAD.MOV.U32 R6, RZ, RZ, R2 ;  /* 0x000000ffff067224 */ /* 0x000fe400078e0002 */
[----:B------:R-:W-:Y:S01]  /*0620*/  IMAD.U32 R23, RZ, RZ, UR4 ;  /* 0x00000004ff177e24 */ /* 0x000fe2000f8e00ff */
[----:B------:R-:W-:Y:S02]  /*0630*/  ISETP.LT.AND P1, PT, R7, RZ, PT ;  /* 0x000000ff0700720c */ /* 0x000fe40003f21270 */
[----:B------:R-:W-:-:S05]  /*0640*/  IADD3 R20, P2, PT, RZ, -R6, RZ ;  /* 0x80000006ff147210 */ /* 0x000fca0007f5e0ff */
[----:B------:R-:W-:-:S06]  /*0650*/  IMAD.X R21, RZ, RZ, ~R7, P2 ;  /* 0x000000ffff157224 */ /* 0x000fcc00010e0e07 */
[----:B------:R-:W-:Y:S02]  /*0660*/  @P1 IMAD.MOV.U32 R6, RZ, RZ, R20 ;  /* 0x000000ffff061224 */ /* 0x000fe400078e0014 */
[----:B------:R-:W-:-:S05]  /*0670*/  @P1 IMAD.MOV.U32 R7, RZ, RZ, R21 ;  /* 0x000000ffff071224 */ /* 0x000fca00078e0015 */
[----:B------:R-:W0:Y:S02]  /*0680*/  ATOMS.CAST.SPIN.64 P1, [R23], R4, R6 ;  /* 0x000000041700758d */ /* 0x000e240001820406 */
[----:B0-----:R-:W-:Y:S05]  /*0690*/  @!P1 BRA `(.L_x_3) ;  /* 0xfffffffc00c89947 */ /* 0x001fea000383ffff */
.L_x_2:
[----:B------:R-:W-:Y:S05]  /*06a0*/  BSYNC.RECONVERGENT B0 ;  /* 0x0000000000007941 */ /* 0x000fea0003800200 */
.L_x_1:
[----:B------:R-:W-:Y:S01]  /*06b0*/  BAR.SYNC.DEFER_BLOCKING 0x0 ;  /* 0x0000000000007b1d */ /* 0x000fe20000010000 */
[----:B------:R-:W-:-:S13]  /*06c0*/  ISETP.NE.AND P1, PT, R3, R0, PT ;  /* 0x000000000300720c */ /* 0x000fda0003f25270 */
[----:B------:R-:W-:Y:S05]  /*06d0*/  @!P1 EXIT ;  /* 0x000000000000994d */ /* 0x000fea0003800000 */
[----:B------:R-:W2:Y:S01]  /*06e0*/  LDG.E R10, desc[UR6][R10.64] ;  /* 0x000000060a0a7981 */ /* 0x000ea2000c1e1900 */
[----:B------:R-:W-:-:S04]  /*06f0*/  ISETP.NE.U32.AND P1, PT, R16, R12, PT ;  /* 0x0000000c1000720c */ /* 0x000fc80003f25070 */
[----:B------:R-:W-:-:S04]  /*0700*/  ISETP.NE.AND.EX P1, PT, R17, R13, PT, P1 ;  /* 0x0000000d1100720c */ /* 0x000fc80003f25310 */
[----:B--2---:R-:W-:-:S04]  /*0710*/  ISETP.GT.AND P1, PT, R10, RZ, !P1 ;  /* 0x000000ff0a00720c */ /* 0x004fc80004f24270 */
[----:B------:R-:W-:-:S13]  /*0720*/  PLOP3.LUT P1, PT, P1, P0, PT, 0x80, 0x8 ;  /* 0x000000000008781c */ /* 0x000fda0000f21070 */
[----:B------:R-:W-:Y:S05]  /*0730*/  @!P1 EXIT ;  /* 0x000000000000994d */ /* 0x000fea0003800000 */
[----:B------:R-:W2:Y:S01]  /*0740*/  LDG.E R8, desc[UR6][R8.64] ;  /* 0x0000000608087981 */ /* 0x000ea2000c1e1900 */
[----:B------:R-:W0:Y:S01]  /*0750*/  S2UR UR5, SR_CgaCtaId ;  /* 0x00000000000579c3 */ /* 0x000e220000008800 */
[----:B------:R-:W-:Y:S01]  /*0760*/  UMOV UR4, 0x400 ;  /* 0x0000040000047882 */ /* 0x000fe20000000000 */
[----:B------:R-:W-:Y:S02]  /*0770*/  IADD3 R7, P1, PT, RZ, -R2, RZ ;  /* 0x80000002ff077210 */ /* 0x000fe40007f3e0ff */
[----:B------:R-:W-:-:S03]  /*0780*/  ISETP.LT.AND P0, PT, R14, RZ, PT ;  /* 0x000000ff0e00720c */ /* 0x000fc60003f01270 */
[----:B------:R-:W-:Y:S01]  /*0790*/  IMAD.X R11, RZ, RZ, ~R14, P1 ;  /* 0x000000ffff0b7224 */ /* 0x000fe200008e0e0e */
[----:B------:R-:W-:-:S04]  /*07a0*/  SEL R7, R7, R2, P0 ;  /* 0x0000000207077207 */ /* 0x000fc80000000000 */
[----:B------:R-:W-:Y:S01]  /*07b0*/  SEL R11, R11, R14, P0 ;  /* 0x0000000e0b0b7207 */ /* 0x000fe20000000000 */
[----:B0-----:R-:W-:-:S09]  /*07c0*/  ULEA UR4, UR5, UR4, 0x18 ;  /* 0x0000000405047291 */ /* 0x001fd2000f8ec0ff */
[----:B------:R-:W0:Y:S02]  /*07d0*/  LDS.64 R4, [UR4] ;  /* 0x00000004ff047984 */ /* 0x000e240008000a00 */
[----:B0-----:R-:W-:-:S04]  /*07e0*/  ISETP.NE.U32.AND P0, PT, R4, R7, PT ;  /* 0x000000070400720c */ /* 0x001fc80003f05070 */
[----:B------:R-:W-:-:S04]  /*07f0*/  ISETP.NE.AND.EX P0, PT, R5, R11, PT, P0 ;  /* 0x0000000b0500720c */ /* 0x000fc80003f05300 */
[----:B--2---:R-:W-:-:S13]  /*0800*/  ISETP.LT.OR P0, PT, R8, 0x1, P0 ;  /* 0x000000010800780c */ /* 0x004fda0000701670 */
[----:B------:R-:W-:Y:S05]  /*0810*/  @P0 EXIT ;  /* 0x000000000000094d */ /* 0x000fea0003800000 */
[----:B------:R-:W0:Y:S01]  /*0820*/  LDC.64 R4, c[0x0][0x398] ;  /* 0x0000e600ff047b82 */ /* 0x000e220000000a00 */
[----:B------:R-:W-:-:S07]  /*0830*/  IMAD.MOV.U32 R9, RZ, RZ, -0x1 ;  /* 0xffffffffff097424 */ /* 0x000fce00078e00ff */
[----:B------:R-:W1:Y:S01]  /*0840*/  LDC.64 R6, c[0x0][0x3a0] ;  /* 0x0000e800ff067b82 */ /* 0x000e620000000a00 */
[----:B0-----:R-:W-:-:S05]  /*0850*/  IMAD.WIDE.U32 R4, R0, 0x4, R4 ;  /* 0x0000000400047825 */ /* 0x001fca00078e0004 */
[----:B------:R-:W-:Y:S01]  /*0860*/  REDG.E.ADD.STRONG.GPU desc[UR6][R4.64], R9 ;  /* 0x000000090400798e */ /* 0x000fe2000c12e106 */
[----:B-1----:R-:W-:-:S05]  /*0870*/  IMAD.WIDE.U32 R2, R3, 0x4, R6 ;  /* 0x0000000403027825 */ /* 0x002fca00078e0006 */
[----:B------:R-:W2:Y:S02]  /*0880*/  LDG.E R0, desc[UR6][R2.64] ;  /* 0x0000000602007981 */ /* 0x000ea4000c1e1900 */
[----:B--2---:R-:W-:-:S05]  /*0890*/  VIADD R7, R0, 0x1 ;  /* 0x0000000100077836 */ /* 0x004fca0000000000 */
[----:B------:R-:W-:Y:S01]  /*08a0*/  STG.E desc[UR6][R2.64], R7 ;  /* 0x0000000702007986 */ /* 0x000fe2000c101906 */
[----:B------:R-:W-:Y:S05]  /*08b0*/  EXIT ;  /* 0x000000000000794d */ /* 0x000fea0003800000 */
.L_x_4:
        /* <DEDUP_REMOVED lines=12> */
.L_x_7:


//--------------------- .text._Z7isAlivePiS_S_i   --------------------------
	.section	.text._Z7isAlivePiS_S_i,"ax",@progbits
	.align	128
        .global         _Z7isAlivePiS_S_i
        .type           _Z7isAlivePiS_S_i,@function
        .size           _Z7isAlivePiS_S_i,(.L_x_8 - _Z7isAlivePiS_S_i)
        .other          _Z7isAlivePiS_S_i,@"STO_CUDA_ENTRY STV_DEFAULT"
_Z7isAlivePiS_S_i:
.text._Z7isAlivePiS_S_i:
[----:B------:R-:W-:Y:S01]  /*0000*/  LDC R1, c[0x0][0x37c] ;  /* 0x0000df00ff017b82 */ /* 0x000fe20000000800 */
[----:B------:R-:W0:Y:S01]  /*0010*/  S2R R5, SR_TID.X ;  /* 0x0000000000057919 */ /* 0x000e220000002100 */
[----:B------:R-:W0:Y:S02]  /*0020*/  LDCU UR4, c[0x0][0x398] ;  /* 0x00007300ff0477ac */ /* 0x000e240008000800 */
[----:B0-----:R-:W-:-:S13]  /*0030*/  ISETP.GT.U32.AND P0, PT, R5, UR4, PT ;  /* 0x0000000405007c0c */ /* 0x001fda000bf04070 */
[----:B------:R-:W-:Y:S05]  /*0040*/  @P0 EXIT ;  /* 0x000000000000094d */ /* 0x000fea0003800000 */
[----:B------:R-:W0:Y:S01]  /*0050*/  LDC.64 R2, c[0x0][0x390] ;  /* 0x0000e400ff027b82 */ /* 0x000e220000000a00 */
[----:B------:R-:W1:Y:S01]  /*0060*/  LDCU.64 UR6, c[0x0][0x358] ;  /* 0x00006b00ff0677ac */ /* 0x000e620008000a00 */
[----:B0-----:R-:W-:-:S06]  /*0070*/  IMAD.WIDE.U32 R2, R5, 0x4, R2 ;  /* 0x0000000405027825 */ /* 0x001fcc00078e0002 */
[----:B-1----:R-:W2:Y:S02]  /*0080*/  LDG.E R2, desc[UR6][R2.64] ;  /* 0x0000000602027981 */ /* 0x002ea4000c1e1900 */
[----:B--2---:R-:W-:-:S13]  /*0090*/  ISETP.GT.AND P0, PT, R2, RZ, PT ;  /* 0x000000ff0200720c */ /* 0x004fda0003f04270 */
[----:B------:R-:W-:Y:S05]  /*00a0*/  @P0 EXIT ;  /* 0x000000000000094d */ /* 0x000fea0003800000 */
[----:B------:R-:W0:Y:S01]  /*00b0*/  S2R R0, SR_LANEID ;  /* 0x0000000000007919 */ /* 0x000e220000000000 */
[----:B------:R-:W1:Y:S01]  /*00c0*/  LDC.64 R2, c[0x0][0x388] ;  /* 0x0000e200ff027b82 */ /* 0x000e620000000a00 */
[----:B------:R-:W-:Y:S02]  /*00d0*/  VOTEU.ANY UR4, UPT, PT ;  /* 0x0000000000047886 */ /* 0x000fe400038e0100 */
[----:B------:R-:W-:Y:S02]  /*00e0*/  UFLO.U32 UR5, UR4 ;  /* 0x00000004000572bd */ /* 0x000fe400080e0000 */
[----:B------:R-:W-:-:S06]  /*00f0*/  UPOPC UR4, UR4 ;  /* 0x00000004000472bf */ /* 0x000fcc0008000000 */
[----:B------:R-:W-:Y:S01]  /*0100*/  IMAD R5, RZ, RZ, -UR4 ;  /* 0x80000004ff057e24 */ /* 0x000fe2000f8e02ff */
[----:B0-----:R-:W-:-:S13]  /*0110*/  ISETP.EQ.U32.AND P0, PT, R0, UR5, PT ;  /* 0x0000000500007c0c */ /* 0x001fda000bf02070 */
[----:B-1----:R-:W-:Y:S01]  /*0120*/  @P0 REDG.E.ADD.STRONG.GPU desc[UR6][R2.64], R5 ;  /* 0x000000050200098e */ /* 0x002fe2000c12e106 */
[----:B------:R-:W-:Y:S05]  /*0130*/  EXIT ;  /* 0x000000000000794d */ /* 0x000fea0003800000 */
.L_x_5:
        /* <DEDUP_REMOVED lines=12> */
.L_x_8:


//--------------------- .nv.shared.reserved.0     --------------------------
	.section	.nv.shared.reserved.0,"aw",@nobits
	.weak		__nv_reservedSMEM_offset_0_alias
	.size		__nv_reservedSMEM_offset_0_alias, 0, 64
	.other		__nv_reservedSMEM_offset_0_alias,@"STO_CUDA_RESERVED_SHARED STV_DEFAULT"
__nv_reservedSMEM_offset_0_alias:
	.zero		0
	.zero		64


//--------------------- .nv.shared._Z14simulate_roundiiiiPiS_S_S_S_ --------------------------
	.section	.nv.shared._Z14simulate_roundiiiiPiS_S_S_S_,"aw",@nobits
	.sectionflags	@""
	.align	8
.nv.shared._Z14simulate_roundiiiiPiS_S_S_S_:
	.zero		1032


//--------------------- .nv.constant0._Z7init_HPPiS_ii --------------------------
	.section	.nv.constant0._Z7init_HPPiS_ii,"a",@progbits
	.sectionflags	@""
	.align	4
.nv.constant0._Z7init_HPPiS_ii:
	.zero		920


//--------------------- .nv.constant0._Z14simulate_roundiiiiPiS_S_S_S_ --------------------------
	.section	.nv.constant0._Z14simulate_roundiiiiPiS_S_S_S_,"a",@progbits
	.sectionflags	@""
	.align	4
.nv.constant0._Z14simulate_roundiiiiPiS_S_S_S_:
	.zero		952


//--------------------- .nv.constant0._Z7isAlivePiS_S_i --------------------------
	.section	.nv.constant0._Z7isAlivePiS_S_i,"a",@progbits
	.sectionflags	@""
	.align	4
.nv.constant0._Z7isAlivePiS_S_i:
	.zero		924


//--------------------- SYMBOLS --------------------------

	.type		.nv.reservedSmem.offset0,@object
	.size		.nv.reservedSmem.offset0,0x4
	.type		.nv.reservedSmem.cap,@object
	.size		.nv.reservedSmem.cap,0x4
